	.headerflags	@"EF_CUDA_TEXMODE_UNIFIED EF_CUDA_64BIT_ADDRESS EF_CUDA_ACCELERATORS EF_CUDA_SM90 EF_CUDA_VIRTUAL_SM(EF_CUDA_SM90)"
	.elftype	@"ET_EXEC"


//--------------------- .nv.info                  --------------------------
	.section	.nv.info,"",@"SHT_CUDA_INFO"
	.align	4


	//----- nvinfo : EIATTR_REGCOUNT
	.align		4
        /*0000*/ 	.byte	0x04, 0x2f
        /*0002*/ 	.short	(.L_1 - .L_0)
	.align		4
.L_0:
        /*0004*/ 	.word	index@(triton_poi_fused_convolution_7)
        /*0008*/ 	.word	0x0000000a


	//----- nvinfo : EIATTR_MIN_STACK_SIZE
	.align		4
.L_1:
        /*000c*/ 	.byte	0x04, 0x12
        /*000e*/ 	.short	(.L_3 - .L_2)
	.align		4
.L_2:
        /*0010*/ 	.word	index@(triton_poi_fused_convolution_7)
        /*0014*/ 	.word	0x00000000


	//----- nvinfo : EIATTR_FRAME_SIZE
	.align		4
.L_3:
        /*0018*/ 	.byte	0x04, 0x11
        /*001a*/ 	.short	(.L_5 - .L_4)
	.align		4
.L_4:
        /*001c*/ 	.word	index@(triton_poi_fused_convolution_7)
        /*0020*/ 	.word	0x00000000


	//----- nvinfo : EIATTR_MIN_STACK_SIZE
	.align		4
.L_5:
        /*0024*/ 	.byte	0x04, 0x12
        /*0026*/ 	.short	(.L_7 - .L_6)
	.align		4
.L_6:
        /*0028*/ 	.word	index@(triton_poi_fused_convolution_7)
        /*002c*/ 	.word	0x00000000
.L_7:


//--------------------- .nv.info.triton_poi_fused_convolution_7 --------------------------
	.section	.nv.info.triton_poi_fused_convolution_7,"",@"SHT_CUDA_INFO"
	.sectionflags	@""
	.align	4


	//----- nvinfo : EIATTR_CUDA_API_VERSION
	.align		4
        /*0000*/ 	.byte	0x04, 0x37
        /*0002*/ 	.short	(.L_9 - .L_8)
.L_8:
        /*0004*/ 	.word	0x0000007c


	//----- nvinfo : EIATTR_KPARAM_INFO
	.align		4
.L_9:
        /*0008*/ 	.byte	0x04, 0x17
        /*000a*/ 	.short	(.L_11 - .L_10)
.L_10:
        /*000c*/ 	.word	0x00000000
        /*0010*/ 	.short	0x0002
        /*0012*/ 	.short	0x0010
        /*0014*/ 	.byte	0x00, 0xf0, 0x11, 0x00


	//----- nvinfo : EIATTR_KPARAM_INFO
	.align		4
.L_11:
        /*0018*/ 	.byte	0x04, 0x17
        /*001a*/ 	.short	(.L_13 - .L_12)
.L_12:
        /*001c*/ 	.word	0x00000000
        /*0020*/ 	.short	0x0001
        /*0022*/ 	.short	0x0008
        /*0024*/ 	.byte	0x00, 0xf4, 0x21, 0x00


	//----- nvinfo : EIATTR_KPARAM_INFO
	.align		4
.L_13:
        /*0028*/ 	.byte	0x04, 0x17
        /*002a*/ 	.short	(.L_15 - .L_14)
.L_14:
        /*002c*/ 	.word	0x00000000
        /*0030*/ 	.short	0x0000
        /*0032*/ 	.short	0x0000
        /*0034*/ 	.byte	0x00, 0xf4, 0x21, 0x00


	//----- nvinfo : EIATTR_SPARSE_MMA_MASK
	.align		4
.L_15:
        /*0038*/ 	.byte	0x03, 0x50
        /*003a*/ 	.short	0x0000


	//----- nvinfo : EIATTR_MAXREG_COUNT
	.align		4
        /*003c*/ 	.byte	0x03, 0x1b
        /*003e*/ 	.short	0x00ff


	//----- nvinfo : EIATTR_EXIT_INSTR_OFFSETS
	.align		4
        /*0040*/ 	.byte	0x04, 0x1c
        /*0042*/ 	.short	(.L_17 - .L_16)


	//   ....[0]....
.L_16:
        /*0044*/ 	.word	0x000000f0


	//----- nvinfo : EIATTR_REQNTID
	.align		4
.L_17:
        /*0048*/ 	.byte	0x04, 0x10
        /*004a*/ 	.short	(.L_19 - .L_18)
.L_18:
        /*004c*/ 	.word	0x00000080
        /*0050*/ 	.word	0x00000001
        /*0054*/ 	.word	0x00000001


	//----- nvinfo : EIATTR_CBANK_PARAM_SIZE
	.align		4
.L_19:
        /*0058*/ 	.byte	0x03, 0x19
        /*005a*/ 	.short	0x0014


	//----- nvinfo : EIATTR_PARAM_CBANK
	.align		4
        /*005c*/ 	.byte	0x04, 0x0a
        /*005e*/ 	.short	(.L_21 - .L_20)
	.align		4
.L_20:
        /*0060*/ 	.word	index@(.nv.constant0.triton_poi_fused_convolution_7)
        /*0064*/ 	.short	0x0210
        /*0066*/ 	.short	0x0014


	//----- nvinfo : EIATTR_SW_WAR
	.align		4
.L_21:
        /*0068*/ 	.byte	0x04, 0x36
        /*006a*/ 	.short	(.L_23 - .L_22)
.L_22:
        /*006c*/ 	.word	0x00000008
.L_23:


//--------------------- .nv.callgraph             --------------------------
	.section	.nv.callgraph,"",@"SHT_CUDA_CALLGRAPH"
	.align	4
	.sectionentsize	8
	.align		4
        /*0000*/ 	.word	0x00000000
	.align		4
        /*0004*/ 	.word	0xffffffff
	.align		4
        /*0008*/ 	.word	0x00000000
	.align		4
        /*000c*/ 	.word	0xfffffffe
	.align		4
        /*0010*/ 	.word	0x00000000
	.align		4
        /*0014*/ 	.word	0xfffffffd
	.align		4
        /*0018*/ 	.word	0x00000000
	.align		4
        /*001c*/ 	.word	0xfffffffc


//--------------------- .text.triton_poi_fused_convolution_7 --------------------------
	.section	.text.triton_poi_fused_convolution_7,"ax",@progbits
	.align	128
        .global         triton_poi_fused_convolution_7
        .type           triton_poi_fused_convolution_7,@function
        .size           triton_poi_fused_convolution_7,(.L_x_1 - triton_poi_fused_convolution_7)
        .other          triton_poi_fused_convolution_7,@"STO_CUDA_ENTRY STV_DEFAULT"
triton_poi_fused_convolution_7:
.text.triton_poi_fused_convolution_7:
[----:B------:R-:W-:Y:S01]  /*0000*/  LDC R1, c[0x0][0x28] ;  /* 0x00000a00ff017b82 */ /* 0x000fe20000000800 */
[----:B------:R-:W1:Y:S07]  /*0010*/  S2R R0, SR_TID.X ;  /* 0x0000000000007919 */ /* 0x000e6e0000002100 */
[----:B------:R-:W2:Y:S01]  /*0020*/  LDC.64 R2, c[0x0][0x210] ;  /* 0x00008400ff027b82 */ /* 0x000ea20000000a00 */
[----:B------:R-:W-:Y:S01]  /*0030*/  ULDC.64 UR4, c[0x0][0x208] ;  /* 0x0000820000047ab9 */ /* 0x000fe20000000a00 */
[----:B------:R-:W3:Y:S06]  /*0040*/  S2R R7, SR_CTAID.X ;  /* 0x0000000000077919 */ /* 0x000eec0000002500 */
[----:B------:R-:W4:Y:S01]  /*0050*/  LDC.64 R4, c[0x0][0x218] ;  /* 0x00008600ff047b82 */ /* 0x000f220000000a00 */
[----:B-1----:R-:W-:Y:S01]  /*0060*/  SHF.L.U32 R0, R0, 0x1, RZ ;  /* 0x0000000100007819 */ /* 0x002fe200000006ff */
[----:B----4-:R-:W4:Y:S03]  /*0070*/  LDG.E R4, desc[UR4][R4.64] ;  /* 0x0000000404047981 */ /* 0x010f26000c1e1900 */
[----:B------:R-:W-:-:S04]  /*0080*/  LOP3.LUT R0, R0, 0xfe, RZ, 0xc0, !PT ;  /* 0x000000fe00007812 */ /* 0x000fc800078ec0ff */
[----:B---3--:R-:W-:-:S05]  /*0090*/  LEA R7, R7, R0, 0x8 ;  /* 0x0000000007077211 */ /* 0x008fca00078e40ff */
[----:B--2---:R-:W-:-:S05]  /*00a0*/  IMAD.WIDE R2, R7, 0x4, R2 ;  /* 0x0000000407027825 */ /* 0x004fca00078e0202 */
[----:B------:R-:W4:Y:S02]  /*00b0*/  LDG.E.64 R6, desc[UR4][R2.64] ;  /* 0x0000000402067981 */ /* 0x000f24000c1e1b00 */
[--C-:B----4-:R-:W-:Y:S01]  /*00c0*/  FADD R6, R6, R4.reuse ;  /* 0x0000000406067221 */ /* 0x110fe20000000000 */
[----:B------:R-:W-:-:S05]  /*00d0*/  FADD R7, R7, R4 ;  /* 0x0000000407077221 */ /* 0x000fca0000000000 */
[----:B------:R-:W-:Y:S01]  /*00e0*/  STG.E.64 desc[UR4][R2.64], R6 ;  /* 0x0000000602007986 */ /* 0x000fe2000c101b04 */
[----:B------:R-:W-:Y:S05]  /*00f0*/  EXIT ;  /* 0x000000000000794d */ /* 0x000fea0003800000 */
.L_x_0:
[----:B------:R-:W-:-:S00]  /*0100*/  BRA `(.L_x_0) ;  /* 0xfffffffc00fc7947 */ /* 0x000fc0000383ffff */
[----:B------:R-:W-:-:S00]  /*0110*/  NOP ;  /* 0x0000000000007918 */ /* 0x000fc00000000000 */
        /* <DEDUP_REMOVED lines=14> */
.L_x_1:


//--------------------- .nv.constant0.triton_poi_fused_convolution_7 --------------------------
	.section	.nv.constant0.triton_poi_fused_convolution_7,"a",@progbits
	.sectionflags	@""
	.align	4
.nv.constant0.triton_poi_fused_convolution_7:
	.zero		548
